//
// Generated by NVIDIA NVVM Compiler
//
// Compiler Build ID: CL-36424714
// Cuda compilation tools, release 13.0, V13.0.88
// Based on NVVM 20.0.0
//

.version 9.0
.target sm_100
.address_size 64

	// .globl	_Z9reduce_v1PfS_i
.extern .shared .align 16 .b8 sdata[];

.visible .entry _Z9reduce_v1PfS_i(
	.param .u64 .ptr .align 1 _Z9reduce_v1PfS_i_param_0,
	.param .u64 .ptr .align 1 _Z9reduce_v1PfS_i_param_1,
	.param .u32 _Z9reduce_v1PfS_i_param_2
)
{
	.reg .pred 	%p<7>;
	.reg .b32 	%r<15>;
	.reg .b32 	%f<11>;
	.reg .b64 	%rd<11>;

	ld.param.u64 	%rd3, [_Z9reduce_v1PfS_i_param_0];
	ld.param.u64 	%rd2, [_Z9reduce_v1PfS_i_param_1];
	ld.param.u32 	%r9, [_Z9reduce_v1PfS_i_param_2];
	cvta.to.global.u64 	%rd1, %rd3;
	mov.u32 	%r1, %tid.x;
	mov.u32 	%r2, %ctaid.x;
	mov.u32 	%r14, %ntid.x;
	mad.lo.s32 	%r4, %r2, %r14, %r1;
	setp.ge.s32 	%p1, %r4, %r9;
	mov.f32 	%f10, 0f00000000;
	@%p1 bra 	$L__BB0_3;
	mul.wide.s32 	%rd4, %r4, 4;
	add.s64 	%rd5, %rd1, %rd4;
	ld.global.f32 	%f10, [%rd5];
	add.s32 	%r5, %r4, %r14;
	setp.ge.u32 	%p2, %r5, %r9;
	@%p2 bra 	$L__BB0_3;
	mul.wide.u32 	%rd6, %r5, 4;
	add.s64 	%rd7, %rd1, %rd6;
	ld.global.f32 	%f5, [%rd7];
	add.f32 	%f10, %f10, %f5;
$L__BB0_3:
	shl.b32 	%r10, %r1, 2;
	mov.u32 	%r11, sdata;
	add.s32 	%r6, %r11, %r10;
	st.shared.f32 	[%r6], %f10;
	bar.sync 	0;
	setp.lt.u32 	%p3, %r14, 2;
	@%p3 bra 	$L__BB0_7;
$L__BB0_4:
	shr.u32 	%r8, %r14, 1;
	setp.ge.u32 	%p4, %r1, %r8;
	@%p4 bra 	$L__BB0_6;
	shl.b32 	%r12, %r8, 2;
	add.s32 	%r13, %r6, %r12;
	ld.shared.f32 	%f6, [%r13];
	ld.shared.f32 	%f7, [%r6];
	add.f32 	%f8, %f6, %f7;
	st.shared.f32 	[%r6], %f8;
$L__BB0_6:
	bar.sync 	0;
	setp.gt.u32 	%p5, %r14, 3;
	mov.u32 	%r14, %r8;
	@%p5 bra 	$L__BB0_4;
$L__BB0_7:
	setp.ne.s32 	%p6, %r1, 0;
	@%p6 bra 	$L__BB0_9;
	ld.shared.f32 	%f9, [sdata];
	cvta.to.global.u64 	%rd8, %rd2;
	mul.wide.u32 	%rd9, %r2, 4;
	add.s64 	%rd10, %rd8, %rd9;
	st.global.f32 	[%rd10], %f9;
$L__BB0_9:
	ret;

}


// ===== COMPILED SASS (sm_100) =====

	.target	sm_100

	.elftype	@"ET_EXEC"


//--------------------- .note.nv.tkinfo           --------------------------
	.section	.note.nv.tkinfo,"",@"SHT_NOTE"
	.sectionflags	@"SHF_NOTE_NV_TKINFO"
	.tkinfo
        /*0018*/ 	.word	0x00000002
        /*0030*/ 	.string	""
        /*0030*/ 	.string	"ptxas"
        /*0030*/ 	.string	"Cuda compilation tools, release 13.0, V13.0.88"
        /*0030*/ 	.string	"Build cuda_13.0.r13.0/compiler.36424714_0"
        /*0030*/ 	.string	"-arch sm_100 -m 64 "



//--------------------- .note.nv.cuinfo           --------------------------
	.section	.note.nv.cuinfo,"",@"SHT_NOTE"
	.sectionflags	@"SHF_NOTE_NV_CUINFO"
        /*0018*/ 	.short	0x0002
        /*001a*/ 	.short	0x0064
        /*001c*/ 	.short	0x0082
	.zero		2


//--------------------- .nv.info                  --------------------------
	.section	.nv.info,"",@"SHT_CUDA_INFO"
	.align	4


	//----- nvinfo : EIATTR_REGCOUNT
	.align		4
        /*0000*/ 	.byte	0x04, 0x2f
        /*0002*/ 	.short	(.L_1 - .L_0)
	.align		4
.L_0:
        /*0004*/ 	.word	index@(_Z9reduce_v1PfS_i)
        /*0008*/ 	.word	0x0000000c


	//----- nvinfo : EIATTR_FRAME_SIZE
	.align		4
.L_1:
        /*000c*/ 	.byte	0x04, 0x11
        /*000e*/ 	.short	(.L_3 - .L_2)
	.align		4
.L_2:
        /*0010*/ 	.word	index@(_Z9reduce_v1PfS_i)
        /*0014*/ 	.word	0x00000000


	//----- nvinfo : EIATTR_MIN_STACK_SIZE
	.align		4
.L_3:
        /*0018*/ 	.byte	0x04, 0x12
        /*001a*/ 	.short	(.L_5 - .L_4)
	.align		4
.L_4:
        /*001c*/ 	.word	index@(_Z9reduce_v1PfS_i)
        /*0020*/ 	.word	0x00000000
.L_5:


//--------------------- .nv.compat                --------------------------
	.section	.nv.compat,"",@"SHT_CUDA_COMPAT_INFO"
	.align	4
        /*0000*/ 	.byte	0x02, 0x09, 0x00, 0x00, 0x02, 0x02, 0x01, 0x00, 0x02, 0x05, 0x05, 0x00, 0x03, 0x07, 0x01, 0x01
        /*0010*/ 	.byte	0x02, 0x03, 0x00, 0x00, 0x02, 0x06, 0x01, 0x00, 0x04, 0x0b, 0x08, 0x00, 0x09, 0x00, 0x00, 0x00
        /*0020*/ 	.byte	0x00, 0x00, 0x00, 0x00


//--------------------- .nv.info._Z9reduce_v1PfS_i --------------------------
	.section	.nv.info._Z9reduce_v1PfS_i,"",@"SHT_CUDA_INFO"
	.sectionflags	@""
	.align	4


	//----- nvinfo : EIATTR_CUDA_API_VERSION
	.align		4
        /*0000*/ 	.byte	0x04, 0x37
        /*0002*/ 	.short	(.L_7 - .L_6)
.L_6:
        /*0004*/ 	.word	0x00000082


	//----- nvinfo : EIATTR_KPARAM_INFO
	.align		4
.L_7:
        /*0008*/ 	.byte	0x04, 0x17
        /*000a*/ 	.short	(.L_9 - .L_8)
.L_8:
        /*000c*/ 	.word	0x00000000
        /*0010*/ 	.short	0x0002
        /*0012*/ 	.short	0x0010
        /*0014*/ 	.byte	0x00, 0xf0, 0x11, 0x00


	//----- nvinfo : EIATTR_KPARAM_INFO
	.align		4
.L_9:
        /*0018*/ 	.byte	0x04, 0x17
        /*001a*/ 	.short	(.L_11 - .L_10)
.L_10:
        /*001c*/ 	.word	0x00000000
        /*0020*/ 	.short	0x0001
        /*0022*/ 	.short	0x0008
        /*0024*/ 	.byte	0x00, 0xf5, 0x21, 0x00


	//----- nvinfo : EIATTR_KPARAM_INFO
	.align		4
.L_11:
        /*0028*/ 	.byte	0x04, 0x17
        /*002a*/ 	.short	(.L_13 - .L_12)
.L_12:
        /*002c*/ 	.word	0x00000000
        /*0030*/ 	.short	0x0000
        /*0032*/ 	.short	0x0000
        /*0034*/ 	.byte	0x00, 0xf5, 0x21, 0x00


	//----- nvinfo : EIATTR_SPARSE_MMA_MASK
	.align		4
.L_13:
        /*0038*/ 	.byte	0x03, 0x50
        /*003a*/ 	.short	0x0000


	//----- nvinfo : EIATTR_MAXREG_COUNT
	.align		4
        /*003c*/ 	.byte	0x03, 0x1b
        /*003e*/ 	.short	0x00ff


	//----- nvinfo : EIATTR_NUM_BARRIERS
	.align		4
        /*0040*/ 	.byte	0x02, 0x4c
        /*0042*/ 	.byte	0x01
	.zero		1


	//----- nvinfo : EIATTR_MERCURY_ISA_VERSION
	.align		4
        /*0044*/ 	.byte	0x03, 0x5f
        /*0046*/ 	.short	0x0101


	//----- nvinfo : EIATTR_VRC_CTA_INIT_COUNT
	.align		4
        /*0048*/ 	.byte	0x02, 0x4a
	.zero		1
	.zero		1


	//----- nvinfo : EIATTR_EXIT_INSTR_OFFSETS
	.align		4
        /*004c*/ 	.byte	0x04, 0x1c
        /*004e*/ 	.short	(.L_15 - .L_14)


	//   ....[0]....
.L_14:
        /*0050*/ 	.word	0x00000290


	//   ....[1]....
        /*0054*/ 	.word	0x00000310


	//----- nvinfo : EIATTR_CRS_STACK_SIZE
	.align		4
.L_15:
        /*0058*/ 	.byte	0x04, 0x1e
        /*005a*/ 	.short	(.L_17 - .L_16)
.L_16:
        /*005c*/ 	.word	0x00000000


	//----- nvinfo : EIATTR_CBANK_PARAM_SIZE
	.align		4
.L_17:
        /*0060*/ 	.byte	0x03, 0x19
        /*0062*/ 	.short	0x0014


	//----- nvinfo : EIATTR_PARAM_CBANK
	.align		4
        /*0064*/ 	.byte	0x04, 0x0a
        /*0066*/ 	.short	(.L_19 - .L_18)
	.align		4
.L_18:
        /*0068*/ 	.word	index@(.nv.constant0._Z9reduce_v1PfS_i)
        /*006c*/ 	.short	0x0380
        /*006e*/ 	.short	0x0014


	//----- nvinfo : EIATTR_SW_WAR
	.align		4
.L_19:
        /*0070*/ 	.byte	0x04, 0x36
        /*0072*/ 	.short	(.L_21 - .L_20)
.L_20:
        /*0074*/ 	.word	0x00000008
.L_21:


//--------------------- .nv.callgraph             --------------------------
	.section	.nv.callgraph,"",@"SHT_CUDA_CALLGRAPH"
	.align	4
	.sectionentsize	8
	.align		4
        /*0000*/ 	.word	0x00000000
	.align		4
        /*0004*/ 	.word	0xffffffff
	.align		4
        /*0008*/ 	.word	0x00000000
	.align		4
        /*000c*/ 	.word	0xfffffffe
	.align		4
        /*0010*/ 	.word	0x00000000
	.align		4
        /*0014*/ 	.word	0xfffffffd
	.align		4
        /*0018*/ 	.word	0x00000000
	.align		4
        /*001c*/ 	.word	0xfffffffc


//--------------------- .text._Z9reduce_v1PfS_i   --------------------------
	.section	.text._Z9reduce_v1PfS_i,"ax",@progbits
	.align	128
        .global         _Z9reduce_v1PfS_i
        .type           _Z9reduce_v1PfS_i,@function
        .size           _Z9reduce_v1PfS_i,(.L_x_5 - _Z9reduce_v1PfS_i)
        .other          _Z9reduce_v1PfS_i,@"STO_CUDA_ENTRY STV_DEFAULT"
_Z9reduce_v1PfS_i:
.text._Z9reduce_v1PfS_i:
[----:B------:R-:W-:Y:S01]  /*0000*/  LDC R1, c[0x0][0x37c] ;  /* 0x0000df00ff017b82 */ /* 0x000fe20000000800 */
[----:B------:R-:W0:Y:S01]  /*0010*/  S2R R7, SR_TID.X ;  /* 0x0000000000077919 */ /* 0x000e220000002100 */
[----:B------:R-:W1:Y:S01]  /*0020*/  LDCU UR4, c[0x0][0x360] ;  /* 0x00006c00ff0477ac */ /* 0x000e620008000800 */
[----:B------:R-:W-:Y:S01]  /*0030*/  BSSY.RECONVERGENT B0, `(.L_x_0) ;  /* 0x0000011000007945 */ /* 0x000fe20003800200 */
[----:B------:R-:W-:Y:S01]  /*0040*/  IMAD.MOV.U32 R6, RZ, RZ, RZ ;  /* 0x000000ffff067224 */ /* 0x000fe200078e00ff */
[----:B------:R-:W0:Y:S01]  /*0050*/  S2R R8, SR_CTAID.X ;  /* 0x0000000000087919 */ /* 0x000e220000002500 */
[----:B------:R-:W2:Y:S01]  /*0060*/  LDCU UR5, c[0x0][0x390] ;  /* 0x00007200ff0577ac */ /* 0x000ea20008000800 */
[----:B------:R-:W3:Y:S01]  /*0070*/  LDCU.64 UR6, c[0x0][0x358] ;  /* 0x00006b00ff0677ac */ /* 0x000ee20008000a00 */
[----:B-1----:R-:W-:Y:S01]  /*0080*/  MOV R0, UR4 ;  /* 0x0000000400007c02 */ /* 0x002fe20008000f00 */
[----:B0-----:R-:W-:-:S05]  /*0090*/  IMAD R3, R8, UR4, R7 ;  /* 0x0000000408037c24 */ /* 0x001fca000f8e0207 */
[----:B--2---:R-:W-:-:S13]  /*00a0*/  ISETP.GE.AND P0, PT, R3, UR5, PT ;  /* 0x0000000503007c0c */ /* 0x004fda000bf06270 */
[----:B---3--:R-:W-:Y:S05]  /*00b0*/  @P0 BRA `(.L_x_1) ;  /* 0x0000000000200947 */ /* 0x008fea0003800000 */
[----:B------:R-:W0:Y:S01]  /*00c0*/  LDC.64 R4, c[0x0][0x380] ;  /* 0x0000e000ff047b82 */ /* 0x000e220000000a00 */
[----:B------:R-:W-:-:S05]  /*00d0*/  IMAD.IADD R9, R3, 0x1, R0 ;  /* 0x0000000103097824 */ /* 0x000fca00078e0200 */
[----:B------:R-:W-:Y:S01]  /*00e0*/  ISETP.GE.U32.AND P0, PT, R9, UR5, PT ;  /* 0x0000000509007c0c */ /* 0x000fe2000bf06070 */
[----:B0-----:R-:W-:-:S12]  /*00f0*/  IMAD.WIDE R2, R3, 0x4, R4 ;  /* 0x0000000403027825 */ /* 0x001fd800078e0204 */
[----:B------:R-:W-:Y:S01]  /*0100*/  @!P0 IMAD.WIDE.U32 R4, R9, 0x4, R4 ;  /* 0x0000000409048825 */ /* 0x000fe200078e0004 */
[----:B------:R-:W2:Y:S05]  /*0110*/  LDG.E R6, desc[UR6][R2.64] ;  /* 0x0000000602067981 */ /* 0x000eaa000c1e1900 */
[----:B------:R-:W2:Y:S02]  /*0120*/  @!P0 LDG.E R5, desc[UR6][R4.64] ;  /* 0x0000000604058981 */ /* 0x000ea4000c1e1900 */
[----:B--2---:R-:W-:-:S07]  /*0130*/  @!P0 FADD R6, R6, R5 ;  /* 0x0000000506068221 */ /* 0x004fce0000000000 */
.L_x_1:
[----:B------:R-:W-:Y:S05]  /*0140*/  BSYNC.RECONVERGENT B0 ;  /* 0x0000000000007941 */ /* 0x000fea0003800200 */
.L_x_0:
[----:B------:R-:W0:Y:S01]  /*0150*/  S2UR UR5, SR_CgaCtaId ;  /* 0x00000000000579c3 */ /* 0x000e220000008800 */
[----:B------:R-:W-:Y:S01]  /*0160*/  UMOV UR4, 0x400 ;  /* 0x0000040000047882 */ /* 0x000fe20000000000 */
[----:B------:R-:W-:Y:S02]  /*0170*/  ISETP.GE.U32.AND P1, PT, R0, 0x2, PT ;  /* 0x000000020000780c */ /* 0x000fe40003f26070 */
[----:B------:R-:W-:Y:S01]  /*0180*/  ISETP.NE.AND P0, PT, R7, RZ, PT ;  /* 0x000000ff0700720c */ /* 0x000fe20003f05270 */
[----:B0-----:R-:W-:-:S06]  /*0190*/  ULEA UR4, UR5, UR4, 0x18 ;  /* 0x0000000405047291 */ /* 0x001fcc000f8ec0ff */
[----:B------:R-:W-:-:S05]  /*01a0*/  LEA R3, R7, UR4, 0x2 ;  /* 0x0000000407037c11 */ /* 0x000fca000f8e10ff */
[----:B------:R0:W-:Y:S01]  /*01b0*/  STS [R3], R6 ;  /* 0x0000000603007388 */ /* 0x0001e20000000800 */
[----:B------:R-:W-:Y:S06]  /*01c0*/  BAR.SYNC.DEFER_BLOCKING 0x0 ;  /* 0x0000000000007b1d */ /* 0x000fec0000010000 */
[----:B------:R-:W-:Y:S05]  /*01d0*/  @!P1 BRA `(.L_x_2) ;  /* 0x00000000002c9947 */ /* 0x000fea0003800000 */
.L_x_3:
[----:B0-----:R-:W-:-:S04]  /*01e0*/  SHF.R.U32.HI R6, RZ, 0x1, R0 ;  /* 0x00000001ff067819 */ /* 0x001fc80000011600 */
[----:B------:R-:W-:-:S13]  /*01f0*/  ISETP.GE.U32.AND P1, PT, R7, R6, PT ;  /* 0x000000060700720c */ /* 0x000fda0003f26070 */
[----:B------:R-:W-:Y:S01]  /*0200*/  @!P1 LEA R2, R6, R3, 0x2 ;  /* 0x0000000306029211 */ /* 0x000fe200078e10ff */
[----:B------:R-:W-:Y:S05]  /*0210*/  @!P1 LDS R5, [R3] ;  /* 0x0000000003059984 */ /* 0x000fea0000000800 */
[----:B------:R-:W0:Y:S02]  /*0220*/  @!P1 LDS R2, [R2] ;  /* 0x0000000002029984 */ /* 0x000e240000000800 */
[----:B0-----:R-:W-:-:S05]  /*0230*/  @!P1 FADD R4, R2, R5 ;  /* 0x0000000502049221 */ /* 0x001fca0000000000 */
[----:B------:R1:W-:Y:S01]  /*0240*/  @!P1 STS [R3], R4 ;  /* 0x0000000403009388 */ /* 0x0003e20000000800 */
[----:B------:R-:W-:Y:S01]  /*0250*/  BAR.SYNC.DEFER_BLOCKING 0x0 ;  /* 0x0000000000007b1d */ /* 0x000fe20000010000 */
[----:B------:R-:W-:Y:S01]  /*0260*/  ISETP.GT.U32.AND P1, PT, R0, 0x3, PT ;  /* 0x000000030000780c */ /* 0x000fe20003f24070 */
[----:B------:R-:W-:-:S12]  /*0270*/  IMAD.MOV.U32 R0, RZ, RZ, R6 ;  /* 0x000000ffff007224 */ /* 0x000fd800078e0006 */
[----:B-1----:R-:W-:Y:S05]  /*0280*/  @P1 BRA `(.L_x_3) ;  /* 0xfffffffc00d41947 */ /* 0x002fea000383ffff */
.L_x_2:
[----:B------:R-:W-:Y:S05]  /*0290*/  @P0 EXIT ;  /* 0x000000000000094d */ /* 0x000fea0003800000 */
[----:B------:R-:W1:Y:S01]  /*02a0*/  S2UR UR5, SR_CgaCtaId ;  /* 0x00000000000579c3 */ /* 0x000e620000008800 */
[----:B------:R-:W-:-:S07]  /*02b0*/  UMOV UR4, 0x400 ;  /* 0x0000040000047882 */ /* 0x000fce0000000000 */
[----:B0-----:R-:W0:Y:S01]  /*02c0*/  LDC.64 R2, c[0x0][0x388] ;  /* 0x0000e200ff027b82 */ /* 0x001e220000000a00 */
[----:B-1----:R-:W-:Y:S01]  /*02d0*/  ULEA UR4, UR5, UR4, 0x18 ;  /* 0x0000000405047291 */ /* 0x002fe2000f8ec0ff */
[----:B0-----:R-:W-:-:S08]  /*02e0*/  IMAD.WIDE.U32 R2, R8, 0x4, R2 ;  /* 0x0000000408027825 */ /* 0x001fd000078e0002 */
[----:B------:R-:W0:Y:S04]  /*02f0*/  LDS R5, [UR4] ;  /* 0x00000004ff057984 */ /* 0x000e280008000800 */
[----:B0-----:R-:W-:Y:S01]  /*0300*/  STG.E desc[UR6][R2.64], R5 ;  /* 0x0000000502007986 */ /* 0x001fe2000c101906 */
[----:B------:R-:W-:Y:S05]  /*0310*/  EXIT ;  /* 0x000000000000794d */ /* 0x000fea0003800000 */
.L_x_4:
[----:B------:R-:W-:-:S00]  /*0320*/  BRA `(.L_x_4) ;  /* 0xfffffffc00fc7947 */ /* 0x000fc0000383ffff */
[----:B------:R-:W-:-:S00]  /*0330*/  NOP ;  /* 0x0000000000007918 */ /* 0x000fc00000000000 */
        /* <DEDUP_REMOVED lines=12> */
.L_x_5:


//--------------------- .nv.shared._Z9reduce_v1PfS_i --------------------------
	.section	.nv.shared._Z9reduce_v1PfS_i,"aw",@nobits
	.sectionflags	@""
	.align	16
	.zero		1024


//--------------------- .nv.shared.reserved.0     --------------------------
	.section	.nv.shared.reserved.0,"aw",@nobits
	.weak		__nv_reservedSMEM_offset_0_alias
	.size		__nv_reservedSMEM_offset_0_alias, 0, 64
	.other		__nv_reservedSMEM_offset_0_alias,@"STO_CUDA_RESERVED_SHARED STV_DEFAULT"
__nv_reservedSMEM_offset_0_alias:
	.zero		0
	.zero		64


//--------------------- .nv.constant0._Z9reduce_v1PfS_i --------------------------
	.section	.nv.constant0._Z9reduce_v1PfS_i,"a",@progbits
	.sectionflags	@""
	.align	4
.nv.constant0._Z9reduce_v1PfS_i:
	.zero		916


//--------------------- SYMBOLS --------------------------

	.type		.nv.reservedSmem.offset0,@object
	.size		.nv.reservedSmem.offset0,0x4
	.type		.nv.reservedSmem.cap,@object
	.size		.nv.reservedSmem.cap,0x4
